	.headerflags	@"EF_CUDA_TEXMODE_UNIFIED EF_CUDA_64BIT_ADDRESS EF_CUDA_ACCELERATORS EF_CUDA_SM90 EF_CUDA_VIRTUAL_SM(EF_CUDA_SM90)"
	.elftype	@"ET_EXEC"


//--------------------- .nv.info                  --------------------------
	.section	.nv.info,"",@"SHT_CUDA_INFO"
	.align	4


	//----- nvinfo : EIATTR_REGCOUNT
	.align		4
        /*0000*/ 	.byte	0x04, 0x2f
        /*0002*/ 	.short	(.L_3 - .L_2)
	.align		4
.L_2:
        /*0004*/ 	.word	index@(triton_poi_fused__native_batch_norm_legit_no_training__prelu_kernel_cat_31)
        /*0008*/ 	.word	0x00000020


	//----- nvinfo : EIATTR_MIN_STACK_SIZE
	.align		4
.L_3:
        /*000c*/ 	.byte	0x04, 0x12
        /*000e*/ 	.short	(.L_5 - .L_4)
	.align		4
.L_4:
        /*0010*/ 	.word	index@(triton_poi_fused__native_batch_norm_legit_no_training__prelu_kernel_cat_31)
        /*0014*/ 	.word	0x00000000


	//----- nvinfo : EIATTR_FRAME_SIZE
	.align		4
.L_5:
        /*0018*/ 	.byte	0x04, 0x11
        /*001a*/ 	.short	(.L_7 - .L_6)
	.align		4
.L_6:
        /*001c*/ 	.word	index@(triton_poi_fused__native_batch_norm_legit_no_training__prelu_kernel_cat_31)
        /*0020*/ 	.word	0x00000000


	//----- nvinfo : EIATTR_MIN_STACK_SIZE
	.align		4
.L_7:
        /*0024*/ 	.byte	0x04, 0x12
        /*0026*/ 	.short	(.L_9 - .L_8)
	.align		4
.L_8:
        /*0028*/ 	.word	index@(triton_poi_fused__native_batch_norm_legit_no_training__prelu_kernel_cat_31)
        /*002c*/ 	.word	0x00000000
.L_9:


//--------------------- .nv.info.triton_poi_fused__native_batch_norm_legit_no_training__prelu_kernel_cat_31 --------------------------
	.section	.nv.info.triton_poi_fused__native_batch_norm_legit_no_training__prelu_kernel_cat_31,"",@"SHT_CUDA_INFO"
	.sectionflags	@""
	.align	4


	//----- nvinfo : EIATTR_CUDA_API_VERSION
	.align		4
        /*0000*/ 	.byte	0x04, 0x37
        /*0002*/ 	.short	(.L_11 - .L_10)
.L_10:
        /*0004*/ 	.word	0x0000007c


	//----- nvinfo : EIATTR_KPARAM_INFO
	.align		4
.L_11:
        /*0008*/ 	.byte	0x04, 0x17
        /*000a*/ 	.short	(.L_13 - .L_12)
.L_12:
        /*000c*/ 	.word	0x00000000
        /*0010*/ 	.short	0x000c
        /*0012*/ 	.short	0x0060
        /*0014*/ 	.byte	0x00, 0xf0, 0x11, 0x00


	//----- nvinfo : EIATTR_KPARAM_INFO
	.align		4
.L_13:
        /*0018*/ 	.byte	0x04, 0x17
        /*001a*/ 	.short	(.L_15 - .L_14)
.L_14:
        /*001c*/ 	.word	0x00000000
        /*0020*/ 	.short	0x000b
        /*0022*/ 	.short	0x0058
        /*0024*/ 	.byte	0x00, 0xf4, 0x21, 0x00


	//----- nvinfo : EIATTR_KPARAM_INFO
	.align		4
.L_15:
        /*0028*/ 	.byte	0x04, 0x17
        /*002a*/ 	.short	(.L_17 - .L_16)
.L_16:
        /*002c*/ 	.word	0x00000000
        /*0030*/ 	.short	0x000a
        /*0032*/ 	.short	0x0050
        /*0034*/ 	.byte	0x00, 0xf4, 0x21, 0x00


	//----- nvinfo : EIATTR_KPARAM_INFO
	.align		4
.L_17:
        /*0038*/ 	.byte	0x04, 0x17
        /*003a*/ 	.short	(.L_19 - .L_18)
.L_18:
        /*003c*/ 	.word	0x00000000
        /*0040*/ 	.short	0x0009
        /*0042*/ 	.short	0x0048
        /*0044*/ 	.byte	0x00, 0xf4, 0x21, 0x00


	//----- nvinfo : EIATTR_KPARAM_INFO
	.align		4
.L_19:
        /*0048*/ 	.byte	0x04, 0x17
        /*004a*/ 	.short	(.L_21 - .L_20)
.L_20:
        /*004c*/ 	.word	0x00000000
        /*0050*/ 	.short	0x0008
        /*0052*/ 	.short	0x0040
        /*0054*/ 	.byte	0x00, 0xf4, 0x21, 0x00


	//----- nvinfo : EIATTR_KPARAM_INFO
	.align		4
.L_21:
        /*0058*/ 	.byte	0x04, 0x17
        /*005a*/ 	.short	(.L_23 - .L_22)
.L_22:
        /*005c*/ 	.word	0x00000000
        /*0060*/ 	.short	0x0007
        /*0062*/ 	.short	0x0038
        /*0064*/ 	.byte	0x00, 0xf4, 0x21, 0x00


	//----- nvinfo : EIATTR_KPARAM_INFO
	.align		4
.L_23:
        /*0068*/ 	.byte	0x04, 0x17
        /*006a*/ 	.short	(.L_25 - .L_24)
.L_24:
        /*006c*/ 	.word	0x00000000
        /*0070*/ 	.short	0x0006
        /*0072*/ 	.short	0x0030
        /*0074*/ 	.byte	0x00, 0xf4, 0x21, 0x00


	//----- nvinfo : EIATTR_KPARAM_INFO
	.align		4
.L_25:
        /*0078*/ 	.byte	0x04, 0x17
        /*007a*/ 	.short	(.L_27 - .L_26)
.L_26:
        /*007c*/ 	.word	0x00000000
        /*0080*/ 	.short	0x0005
        /*0082*/ 	.short	0x0028
        /*0084*/ 	.byte	0x00, 0xf4, 0x21, 0x00


	//----- nvinfo : EIATTR_KPARAM_INFO
	.align		4
.L_27:
        /*0088*/ 	.byte	0x04, 0x17
        /*008a*/ 	.short	(.L_29 - .L_28)
.L_28:
        /*008c*/ 	.word	0x00000000
        /*0090*/ 	.short	0x0004
        /*0092*/ 	.short	0x0020
        /*0094*/ 	.byte	0x00, 0xf4, 0x21, 0x00


	//----- nvinfo : EIATTR_KPARAM_INFO
	.align		4
.L_29:
        /*0098*/ 	.byte	0x04, 0x17
        /*009a*/ 	.short	(.L_31 - .L_30)
.L_30:
        /*009c*/ 	.word	0x00000000
        /*00a0*/ 	.short	0x0003
        /*00a2*/ 	.short	0x0018
        /*00a4*/ 	.byte	0x00, 0xf4, 0x21, 0x00


	//----- nvinfo : EIATTR_KPARAM_INFO
	.align		4
.L_31:
        /*00a8*/ 	.byte	0x04, 0x17
        /*00aa*/ 	.short	(.L_33 - .L_32)
.L_32:
        /*00ac*/ 	.word	0x00000000
        /*00b0*/ 	.short	0x0002
        /*00b2*/ 	.short	0x0010
        /*00b4*/ 	.byte	0x00, 0xf4, 0x21, 0x00


	//----- nvinfo : EIATTR_KPARAM_INFO
	.align		4
.L_33:
        /*00b8*/ 	.byte	0x04, 0x17
        /*00ba*/ 	.short	(.L_35 - .L_34)
.L_34:
        /*00bc*/ 	.word	0x00000000
        /*00c0*/ 	.short	0x0001
        /*00c2*/ 	.short	0x0008
        /*00c4*/ 	.byte	0x00, 0xf4, 0x21, 0x00


	//----- nvinfo : EIATTR_KPARAM_INFO
	.align		4
.L_35:
        /*00c8*/ 	.byte	0x04, 0x17
        /*00ca*/ 	.short	(.L_37 - .L_36)
.L_36:
        /*00cc*/ 	.word	0x00000000
        /*00d0*/ 	.short	0x0000
        /*00d2*/ 	.short	0x0000
        /*00d4*/ 	.byte	0x00, 0xf4, 0x21, 0x00


	//----- nvinfo : EIATTR_SPARSE_MMA_MASK
	.align		4
.L_37:
        /*00d8*/ 	.byte	0x03, 0x50
        /*00da*/ 	.short	0x0000


	//----- nvinfo : EIATTR_MAXREG_COUNT
	.align		4
        /*00dc*/ 	.byte	0x03, 0x1b
        /*00de*/ 	.short	0x00ff


	//----- nvinfo : EIATTR_EXIT_INSTR_OFFSETS
	.align		4
        /*00e0*/ 	.byte	0x04, 0x1c
        /*00e2*/ 	.short	(.L_39 - .L_38)


	//   ....[0]....
.L_38:
        /*00e4*/ 	.word	0x00000da0


	//----- nvinfo : EIATTR_REQNTID
	.align		4
.L_39:
        /*00e8*/ 	.byte	0x04, 0x10
        /*00ea*/ 	.short	(.L_41 - .L_40)
.L_40:
        /*00ec*/ 	.word	0x00000080
        /*00f0*/ 	.word	0x00000001
        /*00f4*/ 	.word	0x00000001


	//----- nvinfo : EIATTR_CBANK_PARAM_SIZE
	.align		4
.L_41:
        /*00f8*/ 	.byte	0x03, 0x19
        /*00fa*/ 	.short	0x0064


	//----- nvinfo : EIATTR_PARAM_CBANK
	.align		4
        /*00fc*/ 	.byte	0x04, 0x0a
        /*00fe*/ 	.short	(.L_43 - .L_42)
	.align		4
.L_42:
        /*0100*/ 	.word	index@(.nv.constant0.triton_poi_fused__native_batch_norm_legit_no_training__prelu_kernel_cat_31)
        /*0104*/ 	.short	0x0210
        /*0106*/ 	.short	0x0064


	//----- nvinfo : EIATTR_SW_WAR
	.align		4
.L_43:
        /*0108*/ 	.byte	0x04, 0x36
        /*010a*/ 	.short	(.L_45 - .L_44)
.L_44:
        /*010c*/ 	.word	0x00000008
.L_45:


//--------------------- .nv.callgraph             --------------------------
	.section	.nv.callgraph,"",@"SHT_CUDA_CALLGRAPH"
	.align	4
	.sectionentsize	8
	.align		4
        /*0000*/ 	.word	0x00000000
	.align		4
        /*0004*/ 	.word	0xffffffff
	.align		4
        /*0008*/ 	.word	0x00000000
	.align		4
        /*000c*/ 	.word	0xfffffffe
	.align		4
        /*0010*/ 	.word	0x00000000
	.align		4
        /*0014*/ 	.word	0xfffffffd
	.align		4
        /*0018*/ 	.word	0x00000000
	.align		4
        /*001c*/ 	.word	0xfffffffc


//--------------------- .nv.constant4             --------------------------
	.section	.nv.constant4,"a",@progbits
	.align	8
	.align		8
.nv.constant4:
        /*0000*/ 	.dword	_$_str
	.align		8
        /*0008*/ 	.dword	_$_str_$_2


//--------------------- .text.triton_poi_fused__native_batch_norm_legit_no_training__prelu_kernel_cat_31 --------------------------
	.section	.text.triton_poi_fused__native_batch_norm_legit_no_training__prelu_kernel_cat_31,"ax",@progbits
	.align	128
        .global         triton_poi_fused__native_batch_norm_legit_no_training__prelu_kernel_cat_31
        .type           triton_poi_fused__native_batch_norm_legit_no_training__prelu_kernel_cat_31,@function
        .size           triton_poi_fused__native_batch_norm_legit_no_training__prelu_kernel_cat_31,(.L_x_1 - triton_poi_fused__native_batch_norm_legit_no_training__prelu_kernel_cat_31)
        .other          triton_poi_fused__native_batch_norm_legit_no_training__prelu_kernel_cat_31,@"STO_CUDA_ENTRY STV_DEFAULT"
triton_poi_fused__native_batch_norm_legit_no_training__prelu_kernel_cat_31:
.text.triton_poi_fused__native_batch_norm_legit_no_training__prelu_kernel_cat_31:
[----:B------:R-:W-:Y:S01]  /*0000*/  LDC R1, c[0x0][0x28] ;  /* 0x00000a00ff017b82 */ /* 0x000fe20000000800 */
[----:B------:R-:W1:Y:S07]  /*0010*/  S2R R0, SR_TID.X ;  /* 0x0000000000007919 */ /* 0x000e6e0000002100 */
[----:B------:R-:W2:Y:S01]  /*0020*/  LDC.64 R14, c[0x0][0x228] ;  /* 0x00008a00ff0e7b82 */ /* 0x000ea20000000a00 */
[----:B------:R-:W-:Y:S01]  /*0030*/  ULDC.64 UR4, c[0x0][0x220] ;  /* 0x0000880000047ab9 */ /* 0x000fe20000000a00 */
[----:B------:R-:W-:Y:S01]  /*0040*/  CS2R R16, SRZ ;  /* 0x0000000000107805 */ /* 0x000fe2000001ff00 */
[----:B------:R-:W3:Y:S01]  /*0050*/  S2R R5, SR_CTAID.X ;  /* 0x0000000000057919 */ /* 0x000ee20000002500 */
[----:B------:R-:W-:Y:S01]  /*0060*/  CS2R R18, SRZ ;  /* 0x0000000000127805 */ /* 0x000fe2000001ff00 */
[----:B------:R-:W-:-:S03]  /*0070*/  ULDC.64 UR6, c[0x0][0x238] ;  /* 0x00008e0000067ab9 */ /* 0x000fc60000000a00 */
[----:B------:R-:W4:Y:S01]  /*0080*/  LDC.64 R28, c[0x0][0x218] ;  /* 0x00008600ff1c7b82 */ /* 0x000f220000000a00 */
[----:B-1----:R-:W-:Y:S01]  /*0090*/  IMAD.SHL.U32 R0, R0, 0x4, RZ ;  /* 0x0000000400007824 */ /* 0x002fe200078e00ff */
[----:B---3--:R-:W-:-:S04]  /*00a0*/  SHF.R.S32.HI R7, RZ, 0x16, R5 ;  /* 0x00000016ff077819 */ /* 0x008fc80000011405 */
[----:B------:R-:W-:Y:S02]  /*00b0*/  LOP3.LUT R0, R0, 0x1fc, RZ, 0xc0, !PT ;  /* 0x000001fc00007812 */ /* 0x000fe400078ec0ff */
[----:B------:R-:W-:-:S03]  /*00c0*/  SGXT R7, R7, 0x1 ;  /* 0x000000010707781a */ /* 0x000fc60000000200 */
[----:B------:R-:W-:-:S05]  /*00d0*/  IMAD R0, R5, 0x200, R0 ;  /* 0x0000020005007824 */ /* 0x000fca00078e0200 */
[----:B------:R-:W-:Y:S02]  /*00e0*/  SHF.R.S32.HI R3, RZ, 0x1f, R0 ;  /* 0x0000001fff037819 */ /* 0x000fe40000011400 */
[-C--:B------:R-:W-:Y:S02]  /*00f0*/  LEA.HI R7, R7, R0.reuse, RZ, 0xe ;  /* 0x0000000007077211 */ /* 0x080fe400078f70ff */
[----:B------:R-:W-:Y:S02]  /*0100*/  LEA.HI R3, R3, R0, RZ, 0x8 ;  /* 0x0000000003037211 */ /* 0x000fe400078f40ff */
[----:B------:R-:W-:Y:S02]  /*0110*/  SHF.R.S32.HI R7, RZ, 0xe, R7 ;  /* 0x0000000eff077819 */ /* 0x000fe40000011407 */
[----:B------:R-:W-:Y:S02]  /*0120*/  LOP3.LUT R5, R3, 0xffffff00, RZ, 0xc0, !PT ;  /* 0xffffff0003057812 */ /* 0x000fe400078ec0ff */
[----:B------:R-:W-:-:S02]  /*0130*/  SHF.R.S32.HI R3, RZ, 0x8, R3 ;  /* 0x00000008ff037819 */ /* 0x000fc40000011403 */
[----:B------:R-:W-:Y:S01]  /*0140*/  IADD3 R2, R0, -R5, RZ ;  /* 0x8000000500027210 */ /* 0x000fe20007ffe0ff */
[----:B------:R-:W-:Y:S02]  /*0150*/  IMAD.SHL.U32 R5, R7, 0x80, RZ ;  /* 0x0000008007057824 */ /* 0x000fe400078e00ff */
[----:B------:R-:W-:Y:S01]  /*0160*/  IMAD.SHL.U32 R3, R3, 0x80, RZ ;  /* 0x0000008003037824 */ /* 0x000fe200078e00ff */
[----:B------:R-:W-:Y:S02]  /*0170*/  SHF.R.S32.HI R4, RZ, 0x1f, R2 ;  /* 0x0000001fff047819 */ /* 0x000fe40000011402 */
[----:B------:R-:W-:Y:S02]  /*0180*/  ISETP.GT.AND P1, PT, R2, 0x7f, PT ;  /* 0x0000007f0200780c */ /* 0x000fe40003f24270 */
[----:B------:R-:W-:Y:S02]  /*0190*/  IADD3 R8, P0, R2, R3, RZ ;  /* 0x0000000302087210 */ /* 0x000fe40007f1e0ff */
[----:B------:R-:W-:-:S02]  /*01a0*/  IADD3 R10, P2, R2, R5, RZ ;  /* 0x00000005020a7210 */ /* 0x000fc40007f5e0ff */
[-C--:B------:R-:W-:Y:S02]  /*01b0*/  LEA.HI.X.SX32 R9, R3, R4.reuse, 0x1, P0 ;  /* 0x0000000403097211 */ /* 0x080fe400000f0eff */
[C---:B------:R-:W-:Y:S02]  /*01c0*/  SHF.L.U32 R6, R8.reuse, 0x2, RZ ;  /* 0x0000000208067819 */ /* 0x040fe400000006ff */
[----:B------:R-:W-:Y:S02]  /*01d0*/  SHF.L.U64.HI R7, R8, 0x2, R9 ;  /* 0x0000000208077819 */ /* 0x000fe40000010209 */
[----:B------:R-:W-:Y:S02]  /*01e0*/  IADD3 R8, P0, R6, UR4, RZ ;  /* 0x0000000406087c10 */ /* 0x000fe4000ff1e0ff */
[----:B------:R-:W-:Y:S02]  /*01f0*/  LEA.HI.X.SX32 R5, R5, R4, 0x1, P2 ;  /* 0x0000000405057211 */ /* 0x000fe400010f0eff */
[----:B------:R-:W-:Y:S01]  /*0200*/  IADD3.X R9, R7, UR5, RZ, P0, !PT ;  /* 0x0000000507097c10 */ /* 0x000fe200087fe4ff */
[----:B------:R-:W-:-:S02]  /*0210*/  ULDC.64 UR4, c[0x0][0x230] ;  /* 0x00008c0000047ab9 */ /* 0x000fc40000000a00 */
[----:B------:R-:W-:-:S04]  /*0220*/  LEA R12, P0, R10, UR4, 0x2 ;  /* 0x000000040a0c7c11 */ /* 0x000fc8000f8010ff */
[----:B------:R-:W-:Y:S01]  /*0230*/  LEA.HI.X R13, R10, UR5, R5, 0x2, P0 ;  /* 0x000000050a0d7c11 */ /* 0x000fe200080f1405 */
[----:B------:R-:W-:Y:S01]  /*0240*/  ULDC.64 UR4, c[0x0][0x208] ;  /* 0x0000820000047ab9 */ /* 0x000fe20000000a00 */
[----:B------:R-:W-:Y:S01]  /*0250*/  CS2R R20, SRZ ;  /* 0x0000000000147805 */ /* 0x000fe2000001ff00 */
[----:B------:R1:W3:Y:S01]  /*0260*/  @P1 LDG.E.EL.128 R16, desc[UR4][R8.64+-0x200] ;  /* 0xfffe000408101981 */ /* 0x0002e2000c2e1d00 */
[----:B------:R-:W-:Y:S02]  /*0270*/  CS2R R22, SRZ ;  /* 0x0000000000167805 */ /* 0x000fe4000001ff00 */
[----:B------:R-:W-:Y:S02]  /*0280*/  CS2R R24, SRZ ;  /* 0x0000000000187805 */ /* 0x000fe4000001ff00 */
[----:B------:R-:W-:Y:S01]  /*0290*/  CS2R R26, SRZ ;  /* 0x00000000001a7805 */ /* 0x000fe2000001ff00 */
[----:B--2---:R-:W-:Y:S01]  /*02a0*/  IMAD.WIDE R14, R2, 0x4, R14 ;  /* 0x00000004020e7825 */ /* 0x004fe200078e020e */
[----:B------:R-:W2:Y:S01]  /*02b0*/  LDC.64 R4, c[0x0][0x248] ;  /* 0x00009200ff047b82 */ /* 0x000ea20000000a00 */
[----:B------:R-:W-:Y:S01]  /*02c0*/  IADD3 R6, P0, R6, UR6, RZ ;  /* 0x0000000606067c10 */ /* 0x000fe2000ff1e0ff */
[----:B------:R5:W3:Y:S01]  /*02d0*/  @P1 LDG.E.EL.128 R20, desc[UR4][R12.64+-0x200] ;  /* 0xfffe00040c141981 */ /* 0x000ae2000c2e1d00 */
[----:B------:R-:W-:-:S02]  /*02e0*/  CS2R R10, SRZ ;  /* 0x00000000000a7805 */ /* 0x000fc4000001ff00 */
[----:B-1----:R-:W-:Y:S01]  /*02f0*/  CS2R R8, SRZ ;  /* 0x0000000000087805 */ /* 0x002fe2000001ff00 */
[----:B------:R1:W3:Y:S01]  /*0300*/  @P1 LDG.E.EL.128 R24, desc[UR4][R14.64+-0x200] ;  /* 0xfffe00040e181981 */ /* 0x0002e2000c2e1d00 */
[----:B------:R-:W-:-:S05]  /*0310*/  IADD3.X R7, R7, UR7, RZ, P0, !PT ;  /* 0x0000000707077c10 */ /* 0x000fca00087fe4ff */
[----:B------:R-:W3:Y:S01]  /*0320*/  @P1 LDG.E.EL.128 R8, desc[UR4][R6.64+-0x200] ;  /* 0xfffe000406081981 */ /* 0x000ee2000c2e1d00 */
[----:B--2---:R-:W-:-:S06]  /*0330*/  IMAD.WIDE R4, R2, 0x4, R4 ;  /* 0x0000000402047825 */ /* 0x004fcc00078e0204 */
[----:B0-----:R-:W2:Y:S01]  /*0340*/  LDG.E.EL.128 R4, desc[UR4][R4.64] ;  /* 0x0000000404047981 */ /* 0x001ea2000c2e1d00 */
[C---:B------:R-:W-:Y:S01]  /*0350*/  ISETP.GE.AND P0, PT, R2.reuse, 0x80, PT ;  /* 0x000000800200780c */ /* 0x040fe20003f06270 */
[----:B------:R-:W-:Y:S01]  /*0360*/  IMAD.IADD R3, R2, 0x1, R3 ;  /* 0x0000000102037824 */ /* 0x000fe200078e0203 */
[----:B-----5:R-:W-:Y:S02]  /*0370*/  CS2R R12, SRZ ;  /* 0x00000000000c7805 */ /* 0x020fe4000001ff00 */
[----:B-1----:R-:W-:Y:S01]  /*0380*/  CS2R R14, SRZ ;  /* 0x00000000000e7805 */ /* 0x002fe2000001ff00 */
[----:B----4-:R-:W-:-:S08]  /*0390*/  IMAD.WIDE R28, R3, 0x4, R28 ;  /* 0x00000004031c7825 */ /* 0x010fd000078e021c */
[----:B------:R0:W4:Y:S01]  /*03a0*/  @!P0 LDG.E.EL.128 R12, desc[UR4][R28.64] ;  /* 0x000000041c0c8981 */ /* 0x000122000c2e1d00 */
[----:B---3--:R-:W-:-:S04]  /*03b0*/  SEL R18, R18, RZ, P1 ;  /* 0x000000ff12127207 */ /* 0x008fc80000800000 */
[----:B------:R-:W-:Y:S02]  /*03c0*/  FSETP.GT.AND P2, PT, R18, RZ, PT ;  /* 0x000000ff1200720b */ /* 0x000fe40003f44000 */
[----:B------:R-:W-:Y:S02]  /*03d0*/  SEL R23, R23, RZ, P1 ;  /* 0x000000ff17177207 */ /* 0x000fe40000800000 */
[----:B------:R-:W-:Y:S02]  /*03e0*/  SEL R22, R22, RZ, P1 ;  /* 0x000000ff16167207 */ /* 0x000fe40000800000 */
[----:B------:R-:W-:Y:S01]  /*03f0*/  SEL R3, R26, RZ, P1 ;  /* 0x000000ff1a037207 */ /* 0x000fe20000800000 */
[----:B------:R-:W-:Y:S01]  /*0400*/  FADD R23, RZ, -R23 ;  /* 0x80000017ff177221 */ /* 0x000fe20000000000 */
[----:B------:R-:W-:Y:S01]  /*0410*/  SEL R20, R20, RZ, P1 ;  /* 0x000000ff14147207 */ /* 0x000fe20000800000 */
[----:B------:R-:W-:-:S04]  /*0420*/  FADD R22, RZ, -R22 ;  /* 0x80000016ff167221 */ /* 0x000fc80000000000 */
[----:B------:R-:W-:Y:S01]  /*0430*/  @!P2 FMUL R18, R18, R3 ;  /* 0x000000031212a220 */ /* 0x000fe20000400000 */
[----:B------:R-:W-:Y:S01]  /*0440*/  FMUL R3, R23, 1.4426950216293334961 ;  /* 0x3fb8aa3b17037820 */ /* 0x000fe20000400000 */
[----:B------:R-:W-:Y:S01]  /*0450*/  FADD R23, RZ, -R20 ;  /* 0x80000014ff177221 */ /* 0x000fe20000000000 */
[----:B------:R-:W-:Y:S01]  /*0460*/  FMUL R22, R22, 1.4426950216293334961 ;  /* 0x3fb8aa3b16167820 */ /* 0x000fe20000400000 */
[----:B------:R-:W-:Y:S02]  /*0470*/  SEL R20, R21, RZ, P1 ;  /* 0x000000ff15147207 */ /* 0x000fe40000800000 */
[----:B------:R-:W-:Y:S01]  /*0480*/  FSETP.GEU.AND P6, PT, R3, -126, PT ;  /* 0xc2fc00000300780b */ /* 0x000fe20003fce000 */
[----:B------:R-:W-:Y:S01]  /*0490*/  FMUL R21, R23, 1.4426950216293334961 ;  /* 0x3fb8aa3b17157820 */ /* 0x000fe20000400000 */
[----:B------:R-:W-:-:S04]  /*04a0*/  FSETP.GEU.AND P4, PT, R22, -126, PT ;  /* 0xc2fc00001600780b */ /* 0x000fc80003f8e000 */
[----:B------:R-:W-:Y:S01]  /*04b0*/  FSETP.GEU.AND P5, PT, R21, -126, PT ;  /* 0xc2fc00001500780b */ /* 0x000fe20003fae000 */
[----:B------:R-:W-:-:S04]  /*04c0*/  FADD R20, RZ, -R20 ;  /* 0x80000014ff147221 */ /* 0x000fc80000000000 */
[----:B0-----:R-:W-:Y:S02]  /*04d0*/  FMUL R28, R20, 1.4426950216293334961 ;  /* 0x3fb8aa3b141c7820 */ /* 0x001fe40000400000 */
[----:B------:R-:W-:Y:S01]  /*04e0*/  @!P6 FMUL R3, R3, 0.5 ;  /* 0x3f0000000303e820 */ /* 0x000fe20000400000 */
[----:B------:R-:W-:Y:S01]  /*04f0*/  SEL R20, R19, RZ, P1 ;  /* 0x000000ff13147207 */ /* 0x000fe20000800000 */
[----:B------:R-:W-:Y:S02]  /*0500*/  @!P4 FMUL R22, R22, 0.5 ;  /* 0x3f0000001616c820 */ /* 0x000fe40000400000 */
[----:B------:R-:W0:Y:S01]  /*0510*/  MUFU.EX2 R19, R3 ;  /* 0x0000000300137308 */ /* 0x000e220000000800 */
[----:B------:R-:W-:Y:S01]  /*0520*/  FSETP.GEU.AND P2, PT, R28, -126, PT ;  /* 0xc2fc00001c00780b */ /* 0x000fe20003f4e000 */
[----:B------:R-:W-:Y:S01]  /*0530*/  @!P5 FMUL R21, R21, 0.5 ;  /* 0x3f0000001515d820 */ /* 0x000fe20000400000 */
[----:B------:R-:W-:-:S05]  /*0540*/  FSETP.GT.AND P3, PT, R20, RZ, PT ;  /* 0x000000ff1400720b */ /* 0x000fca0003f64000 */
[----:B------:R-:W1:Y:S01]  /*0550*/  MUFU.EX2 R23, R22 ;  /* 0x0000001600177308 */ /* 0x000e620000000800 */
[----:B------:R-:W-:-:S07]  /*0560*/  SEL R27, R27, RZ, P1 ;  /* 0x000000ff1b1b7207 */ /* 0x000fce0000800000 */
[----:B------:R-:W3:Y:S01]  /*0570*/  MUFU.EX2 R21, R21 ;  /* 0x0000001500157308 */ /* 0x000ee20000000800 */
[----:B0-----:R-:W-:Y:S01]  /*0580*/  @!P6 FMUL R19, R19, R19 ;  /* 0x000000131313e220 */ /* 0x001fe20000400000 */
[----:B------:R-:W-:Y:S01]  /*0590*/  @!P2 FMUL R28, R28, 0.5 ;  /* 0x3f0000001c1ca820 */ /* 0x000fe20000400000 */
[----:B------:R-:W-:Y:S02]  /*05a0*/  @!P3 FMUL R20, R20, R27 ;  /* 0x0000001b1414b220 */ /* 0x000fe40000400000 */
[----:B------:R-:W-:Y:S01]  /*05b0*/  FADD R27, R19, 1 ;  /* 0x3f800000131b7421 */ /* 0x000fe20000000000 */
[----:B-1----:R-:W-:Y:S02]  /*05c0*/  @!P4 FMUL R23, R23, R23 ;  /* 0x000000171717c220 */ /* 0x002fe40000400000 */
[----:B------:R-:W0:Y:S02]  /*05d0*/  MUFU.EX2 R22, R28 ;  /* 0x0000001c00167308 */ /* 0x000e240000000800 */
[----:B------:R-:W-:Y:S01]  /*05e0*/  FADD R23, R23, 1 ;  /* 0x3f80000017177421 */ /* 0x000fe20000000000 */
[----:B---3--:R-:W-:Y:S01]  /*05f0*/  @!P5 FMUL R21, R21, R21 ;  /* 0x000000151515d220 */ /* 0x008fe20000400000 */
[----:B------:R-:W-:-:S03]  /*0600*/  FSETP.GT.AND P5, PT, R27, 8.50705917302346158658e+37, PT ;  /* 0x7e8000001b00780b */ /* 0x000fc60003fa4000 */
[----:B------:R-:W-:Y:S02]  /*0610*/  FSETP.GT.AND P4, PT, R23, 8.50705917302346158658e+37, PT ;  /* 0x7e8000001700780b */ /* 0x000fe40003f84000 */
[----:B------:R-:W-:Y:S01]  /*0620*/  SEL R17, R17, RZ, P1 ;  /* 0x000000ff11117207 */ /* 0x000fe20000800000 */
[----:B--2---:R-:W-:Y:S01]  /*0630*/  FADD R4, R4, 9.9999997473787516356e-06 ;  /* 0x3727c5ac04047421 */ /* 0x004fe20000000000 */
[----:B0-----:R-:W-:Y:S02]  /*0640*/  @!P2 FMUL R22, R22, R22 ;  /* 0x000000161616a220 */ /* 0x001fe40000400000 */
[----:B------:R-:W-:Y:S01]  /*0650*/  FSETP.GT.AND P3, PT, R17, RZ, PT ;  /* 0x000000ff1100720b */ /* 0x000fe20003f64000 */
[----:B------:R-:W-:Y:S02]  /*0660*/  FADD R26, R5, 9.9999997473787516356e-06 ;  /* 0x3727c5ac051a7421 */ /* 0x000fe40000000000 */
[----:B------:R-:W0:Y:S01]  /*0670*/  MUFU.SQRT R4, R4 ;  /* 0x0000000400047308 */ /* 0x000e220000002000 */
[----:B------:R-:W-:Y:S01]  /*0680*/  @P5 FMUL R27, R27, 0.25 ;  /* 0x3e8000001b1b5820 */ /* 0x000fe20000400000 */
[----:B------:R-:W-:Y:S01]  /*0690*/  FADD R5, R22, 1 ;  /* 0x3f80000016057421 */ /* 0x000fe20000000000 */
[----:B------:R-:W-:Y:S01]  /*06a0*/  HFMA2.MMA R3, -RZ, RZ, 1.625, 0 ;  /* 0x3e800000ff037435 */ /* 0x000fe200000001ff */
[----:B------:R-:W-:Y:S01]  /*06b0*/  @P4 FMUL R23, R23, 0.25 ;  /* 0x3e80000017174820 */ /* 0x000fe20000400000 */
[----:B------:R-:W-:-:S03]  /*06c0*/  SEL R28, R25, RZ, P1 ;  /* 0x000000ff191c7207 */ /* 0x000fc60000800000 */
[----:B------:R-:W1:Y:S01]  /*06d0*/  MUFU.RCP R22, R27 ;  /* 0x0000001b00167308 */ /* 0x000e620000001000 */
[----:B------:R-:W-:Y:S01]  /*06e0*/  FADD R21, R21, 1 ;  /* 0x3f80000015157421 */ /* 0x000fe20000000000 */
[----:B------:R-:W-:Y:S01]  /*06f0*/  @!P3 FMUL R17, R17, R28 ;  /* 0x0000001c1111b220 */ /* 0x000fe20000400000 */
[----:B------:R-:W-:-:S05]  /*0700*/  FSETP.GT.AND P3, PT, R5, 8.50705917302346158658e+37, PT ;  /* 0x7e8000000500780b */ /* 0x000fca0003f64000 */
[----:B------:R2:W3:Y:S01]  /*0710*/  MUFU.RCP R19, R23 ;  /* 0x0000001700137308 */ /* 0x0004e20000001000 */
[----:B------:R-:W-:Y:S02]  /*0720*/  FSETP.GT.AND P2, PT, R21, 8.50705917302346158658e+37, PT ;  /* 0x7e8000001500780b */ /* 0x000fe40003f44000 */
[C---:B------:R-:W-:Y:S02]  /*0730*/  FSEL R28, R3.reuse, 1, P4 ;  /* 0x3f800000031c7808 */ /* 0x040fe40002000000 */
[----:B0-----:R-:W-:Y:S02]  /*0740*/  FSETP.GT.AND P4, PT, R4, 8.50705917302346158658e+37, PT ;  /* 0x7e8000000400780b */ /* 0x001fe40003f84000 */
[----:B--2---:R-:W-:Y:S02]  /*0750*/  FSEL R23, R3, 1, P5 ;  /* 0x3f80000003177808 */ /* 0x004fe40002800000 */
[----:B------:R-:W-:-:S03]  /*0760*/  SEL R25, R11, RZ, P1 ;  /* 0x000000ff0b197207 */ /* 0x000fc60000800000 */
[----:B-1----:R-:W-:Y:S01]  /*0770*/  FMUL R22, R22, R23 ;  /* 0x0000001716167220 */ /* 0x002fe20000400000 */
[----:B------:R-:W-:Y:S02]  /*0780*/  FSETP.GEU.AND P5, PT, R4, 1.175494350822287508e-38, PT ;  /* 0x008000000400780b */ /* 0x000fe40003fae000 */
[----:B----4-:R-:W-:Y:S01]  /*0790*/  SEL R15, R15, RZ, !P0 ;  /* 0x000000ff0f0f7207 */ /* 0x010fe20004000000 */
[----:B------:R-:W-:Y:S01]  /*07a0*/  @P0 FFMA R15, R22, R20, R25 ;  /* 0x00000014160f0223 */ /* 0x000fe20000000019 */
[----:B------:R-:W-:Y:S01]  /*07b0*/  SEL R11, R24, RZ, P1 ;  /* 0x000000ff180b7207 */ /* 0x000fe20000800000 */
[----:B---3--:R-:W-:Y:S01]  /*07c0*/  FMUL R19, R19, R28 ;  /* 0x0000001c13137220 */ /* 0x008fe20000400000 */
[----:B------:R-:W0:Y:S01]  /*07d0*/  LDC.64 R24, c[0x0][0x240] ;  /* 0x00009000ff187b82 */ /* 0x000e220000000a00 */
[----:B------:R-:W-:Y:S01]  /*07e0*/  @P2 FMUL R21, R21, 0.25 ;  /* 0x3e80000015152820 */ /* 0x000fe20000400000 */
[----:B------:R-:W-:Y:S01]  /*07f0*/  SEL R16, R16, RZ, P1 ;  /* 0x000000ff10107207 */ /* 0x000fe20000800000 */
[----:B------:R-:W-:Y:S01]  /*0800*/  @P3 FMUL R5, R5, 0.25 ;  /* 0x3e80000005053820 */ /* 0x000fe20000400000 */
[----:B------:R-:W-:Y:S01]  /*0810*/  FADD R28, R7, 9.9999997473787516356e-06 ;  /* 0x3727c5ac071c7421 */ /* 0x000fe20000000000 */
[----:B------:R-:W-:Y:S01]  /*0820*/  @P4 FMUL R4, R4, 0.25 ;  /* 0x3e80000004044820 */ /* 0x000fe20000400000 */
[----:B------:R-:W-:Y:S01]  /*0830*/  FSETP.GT.AND P6, PT, R16, RZ, PT ;  /* 0x000000ff1000720b */ /* 0x000fe20003fc4000 */
[----:B------:R-:W-:Y:S01]  /*0840*/  MUFU.SQRT R26, R26 ;  /* 0x0000001a001a7308 */ /* 0x000fe20000002000 */
[----:B------:R-:W-:Y:S01]  /*0850*/  SEL R10, R10, RZ, P1 ;  /* 0x000000ff0a0a7207 */ /* 0x000fe20000800000 */
[----:B------:R-:W-:Y:S01]  /*0860*/  @!P5 FMUL R4, R4, 16777216 ;  /* 0x4b8000000404d820 */ /* 0x000fe20000400000 */
[----:B------:R-:W-:Y:S01]  /*0870*/  SEL R14, R14, RZ, !P0 ;  /* 0x000000ff0e0e7207 */ /* 0x000fe20004000000 */
[----:B------:R-:W1:Y:S04]  /*0880*/  LDC.64 R22, c[0x0][0x250] ;  /* 0x00009400ff167b82 */ /* 0x000e680000000a00 */
[----:B------:R-:W2:Y:S01]  /*0890*/  MUFU.RCP R21, R21 ;  /* 0x0000001500157308 */ /* 0x000ea20000001000 */
[----:B------:R-:W-:-:S03]  /*08a0*/  @P0 FFMA R14, R19, R18, R10 ;  /* 0x00000012130e0223 */ /* 0x000fc6000000000a */
[----:B------:R-:W3:Y:S04]  /*08b0*/  LDC.64 R18, c[0x0][0x258] ;  /* 0x00009600ff127b82 */ /* 0x000ee80000000a00 */
[----:B------:R-:W4:Y:S08]  /*08c0*/  MUFU.RCP R5, R5 ;  /* 0x0000000500057308 */ /* 0x000f300000001000 */
[----:B------:R-:W5:Y:S01]  /*08d0*/  MUFU.SQRT R28, R28 ;  /* 0x0000001c001c7308 */ /* 0x000f620000002000 */
[C---:B------:R-:W-:Y:S01]  /*08e0*/  FSEL R20, R3.reuse, 1, P2 ;  /* 0x3f80000003147808 */ /* 0x040fe20001000000 */
[----:B------:R-:W-:Y:S01]  /*08f0*/  @!P6 FMUL R16, R16, R11 ;  /* 0x0000000b1010e220 */ /* 0x000fe20000400000 */
[----:B------:R-:W-:-:S05]  /*0900*/  FSEL R10, R3, 1, P3 ;  /* 0x3f800000030a7808 */ /* 0x000fca0001800000 */
[----:B------:R-:W1:Y:S01]  /*0910*/  MUFU.RCP R7, R4 ;  /* 0x0000000400077308 */ /* 0x000e620000001000 */
[----:B------:R-:W-:Y:S01]  /*0920*/  FSEL R11, R3, 1, P4 ;  /* 0x3f800000030b7808 */ /* 0x000fe20002000000 */
[----:B--2---:R-:W-:Y:S01]  /*0930*/  FMUL R21, R21, R20 ;  /* 0x0000001415157220 */ /* 0x004fe20000400000 */
[----:B------:R-:W-:Y:S01]  /*0940*/  FSETP.GT.AND P3, PT, R26, 8.50705917302346158658e+37, PT ;  /* 0x7e8000001a00780b */ /* 0x000fe20003f64000 */
[----:B----4-:R-:W-:Y:S01]  /*0950*/  FMUL R10, R5, R10 ;  /* 0x0000000a050a7220 */ /* 0x010fe20000400000 */
[----:B------:R-:W-:Y:S02]  /*0960*/  SEL R20, R8, RZ, P1 ;  /* 0x000000ff08147207 */ /* 0x000fe40000800000 */
[----:B-----5:R-:W-:Y:S01]  /*0970*/  FSETP.GT.AND P4, PT, R28, 8.50705917302346158658e+37, PT ;  /* 0x7e8000001c00780b */ /* 0x020fe20003f84000 */
[----:B------:R-:W-:Y:S01]  /*0980*/  @!P5 FMUL R11, R11, 16777216 ;  /* 0x4b8000000b0bd820 */ /* 0x000fe20000400000 */
[----:B------:R-:W-:Y:S01]  /*0990*/  SEL R5, R9, RZ, P1 ;  /* 0x000000ff09057207 */ /* 0x000fe20000800000 */
[----:B0-----:R-:W-:Y:S01]  /*09a0*/  IMAD.WIDE R8, R2, 0x4, R24 ;  /* 0x0000000402087825 */ /* 0x001fe200078e0218 */
[----:B------:R-:W-:-:S02]  /*09b0*/  FSETP.GEU.AND P2, PT, R26, 1.175494350822287508e-38, PT ;  /* 0x008000001a00780b */ /* 0x000fc40003f4e000 */
[----:B------:R-:W-:Y:S02]  /*09c0*/  FSETP.GEU.AND P1, PT, R28, 1.175494350822287508e-38, PT ;  /* 0x008000001c00780b */ /* 0x000fe40003f2e000 */
[----:B------:R-:W-:Y:S01]  /*09d0*/  SEL R13, R13, RZ, !P0 ;  /* 0x000000ff0d0d7207 */ /* 0x000fe20004000000 */
[----:B-1----:R-:W-:Y:S01]  /*09e0*/  FMUL R7, R7, R11 ;  /* 0x0000000b07077220 */ /* 0x002fe20000400000 */
[----:B------:R-:W-:Y:S02]  /*09f0*/  @P0 FFMA R13, R10, R17, R5 ;  /* 0x000000110a0d0223 */ /* 0x000fe40000000005 */
[----:B------:R-:W2:Y:S01]  /*0a00*/  LDG.E.EL.128 R8, desc[UR4][R8.64] ;  /* 0x0000000408087981 */ /* 0x000ea2000c2e1d00 */
[----:B------:R-:W0:Y:S01]  /*0a10*/  LDC.64 R4, c[0x0][0x260] ;  /* 0x00009800ff047b82 */ /* 0x000e220000000a00 */
[----:B------:R-:W-:Y:S01]  /*0a20*/  @P3 FMUL R26, R26, 0.25 ;  /* 0x3e8000001a1a3820 */ /* 0x000fe20000400000 */
[----:B------:R-:W-:Y:S01]  /*0a30*/  @P4 FMUL R28, R28, 0.25 ;  /* 0x3e8000001c1c4820 */ /* 0x000fe20000400000 */
[----:B------:R-:W-:-:S04]  /*0a40*/  IMAD.WIDE R24, R2, 0x4, R22 ;  /* 0x0000000402187825 */ /* 0x000fc800078e0216 */
[----:B------:R-:W-:Y:S01]  /*0a50*/  @!P2 FMUL R26, R26, 16777216 ;  /* 0x4b8000001a1aa820 */ /* 0x000fe20000400000 */
[----:B---3--:R-:W-:-:S04]  /*0a60*/  IMAD.WIDE R22, R2, 0x4, R18 ;  /* 0x0000000402167825 */ /* 0x008fc800078e0212 */
[----:B------:R-:W-:Y:S01]  /*0a70*/  @!P1 FMUL R28, R28, 16777216 ;  /* 0x4b8000001c1c9820 */ /* 0x000fe20000400000 */
[----:B------:R-:W-:Y:S01]  /*0a80*/  SEL R12, R12, RZ, !P0 ;  /* 0x000000ff0c0c7207 */ /* 0x000fe20004000000 */
[----:B------:R-:W-:Y:S02]  /*0a90*/  @P0 FFMA R12, R21, R16, R20 ;  /* 0x00000010150c0223 */ /* 0x000fe40000000014 */
[----:B------:R-:W3:Y:S01]  /*0aa0*/  LDG.E.EL.128 R16, desc[UR4][R24.64] ;  /* 0x0000000418107981 */ /* 0x000ee2000c2e1d00 */
[----:B------:R-:W1:Y:S03]  /*0ab0*/  MUFU.RCP R26, R26 ;  /* 0x0000001a001a7308 */ /* 0x000e660000001000 */
[----:B------:R-:W3:Y:S05]  /*0ac0*/  LDG.E.EL.128 R20, desc[UR4][R22.64] ;  /* 0x0000000416147981 */ /* 0x000eea000c2e1d00 */
[----:B------:R-:W4:Y:S01]  /*0ad0*/  MUFU.RCP R28, R28 ;  /* 0x0000001c001c7308 */ /* 0x000f220000001000 */
[----:B------:R-:W-:-:S02]  /*0ae0*/  FSEL R27, R3, 1, P4 ;  /* 0x3f800000031b7808 */ /* 0x000fc40002000000 */
[----:B------:R-:W-:Y:S01]  /*0af0*/  FSEL R29, R3, 1, P3 ;  /* 0x3f800000031d7808 */ /* 0x000fe20001800000 */
[----:B0-----:R-:W-:-:S04]  /*0b00*/  IMAD.WIDE R4, R2, 0x4, R4 ;  /* 0x0000000402047825 */ /* 0x001fc800078e0204 */
[----:B------:R-:W-:Y:S01]  /*0b10*/  @!P1 FMUL R27, R27, 16777216 ;  /* 0x4b8000001b1b9820 */ /* 0x000fe20000400000 */
[----:B------:R-:W-:-:S04]  /*0b20*/  @!P2 FMUL R29, R29, 16777216 ;  /* 0x4b8000001d1da820 */ /* 0x000fc80000400000 */
[----:B-1----:R-:W-:Y:S01]  /*0b30*/  FMUL R29, R26, R29 ;  /* 0x0000001d1a1d7220 */ /* 0x002fe20000400000 */
[----:B----4-:R-:W-:Y:S02]  /*0b40*/  FMUL R2, R28, R27 ;  /* 0x0000001b1c027220 */ /* 0x010fe40000400000 */
[----:B------:R0:W4:Y:S01]  /*0b50*/  LDG.E.EL.128 R24, desc[UR4][R4.64] ;  /* 0x0000000404187981 */ /* 0x000122000c2e1d00 */
[----:B------:R-:W-:-:S04]  /*0b60*/  FADD R6, R6, 9.9999997473787516356e-06 ;  /* 0x3727c5ac06067421 */ /* 0x000fc80000000000 */
[----:B------:R-:W1:Y:S02]  /*0b70*/  MUFU.SQRT R28, R6 ;  /* 0x00000006001c7308 */ /* 0x000e640000002000 */
[C---:B-1----:R-:W-:Y:S02]  /*0b80*/  FSETP.GT.AND P0, PT, R28.reuse, 8.50705917302346158658e+37, PT ;  /* 0x7e8000001c00780b */ /* 0x042fe40003f04000 */
[----:B------:R-:W-:-:S11]  /*0b90*/  FSETP.GEU.AND P1, PT, R28, 1.175494350822287508e-38, PT ;  /* 0x008000001c00780b */ /* 0x000fd60003f2e000 */
[----:B------:R-:W-:-:S04]  /*0ba0*/  @P0 FMUL R28, R28, 0.25 ;  /* 0x3e8000001c1c0820 */ /* 0x000fc80000400000 */
[----:B------:R-:W-:-:S06]  /*0bb0*/  @!P1 FMUL R28, R28, 16777216 ;  /* 0x4b8000001c1c9820 */ /* 0x000fcc0000400000 */
[----:B------:R-:W1:Y:S01]  /*0bc0*/  MUFU.RCP R28, R28 ;  /* 0x0000001c001c7308 */ /* 0x000e620000001000 */
[----:B------:R-:W-:-:S05]  /*0bd0*/  FSEL R3, R3, 1, P0 ;  /* 0x3f80000003037808 */ /* 0x000fca0000000000 */
[----:B------:R-:W-:-:S04]  /*0be0*/  @!P1 FMUL R3, R3, 16777216 ;  /* 0x4b80000003039820 */ /* 0x000fc80000400000 */
[----:B-1----:R-:W-:Y:S01]  /*0bf0*/  FMUL R3, R28, R3 ;  /* 0x000000031c037220 */ /* 0x002fe20000400000 */
[----:B--2---:R-:W-:Y:S01]  /*0c00*/  FADD R8, -R8, R12 ;  /* 0x0000000c08087221 */ /* 0x004fe20000000100 */
[----:B0-----:R-:W-:Y:S01]  /*0c10*/  FADD R4, -R9, R13 ;  /* 0x0000000d09047221 */ /* 0x001fe20000000100 */
[----:B------:R-:W-:Y:S01]  /*0c20*/  FADD R11, -R11, R15 ;  /* 0x0000000f0b0b7221 */ /* 0x000fe20000000100 */
[----:B------:R-:W-:Y:S01]  /*0c30*/  FADD R10, -R10, R14 ;  /* 0x0000000e0a0a7221 */ /* 0x000fe20000000100 */
[----:B------:R-:W-:Y:S01]  /*0c40*/  FMUL R9, R7, R8 ;  /* 0x0000000807097220 */ /* 0x000fe20000400000 */
[----:B------:R-:W-:Y:S01]  /*0c50*/  FMUL R8, R29, R4 ;  /* 0x000000041d087220 */ /* 0x000fe20000400000 */
[----:B------:R-:W0:Y:S01]  /*0c60*/  LDC.64 R6, c[0x0][0x210] ;  /* 0x00008400ff067b82 */ /* 0x000e220000000a00 */
[----:B------:R-:W-:Y:S01]  /*0c70*/  FMUL R2, R2, R11 ;  /* 0x0000000b02027220 */ /* 0x000fe20000400000 */
[----:B------:R-:W-:-:S06]  /*0c80*/  FMUL R3, R3, R10 ;  /* 0x0000000a03037220 */ /* 0x000fcc0000400000 */
[----:B------:R-:W1:Y:S01]  /*0c90*/  LDC.64 R4, c[0x0][0x268] ;  /* 0x00009a00ff047b82 */ /* 0x000e620000000a00 */
[----:B---3--:R-:W-:Y:S01]  /*0ca0*/  FFMA R16, R16, R9, R20 ;  /* 0x0000000910107223 */ /* 0x008fe20000000014 */
[----:B------:R-:W-:Y:S01]  /*0cb0*/  FFMA R17, R17, R8, R21 ;  /* 0x0000000811117223 */ /* 0x000fe20000000015 */
[----:B------:R-:W-:Y:S01]  /*0cc0*/  FFMA R18, R18, R3, R22 ;  /* 0x0000000312127223 */ /* 0x000fe20000000016 */
[----:B------:R-:W-:Y:S02]  /*0cd0*/  FFMA R19, R19, R2, R23 ;  /* 0x0000000213137223 */ /* 0x000fe40000000017 */
[----:B------:R-:W-:Y:S02]  /*0ce0*/  FSETP.GT.AND P3, PT, R16, RZ, PT ;  /* 0x000000ff1000720b */ /* 0x000fe40003f64000 */
[----:B------:R-:W-:Y:S02]  /*0cf0*/  FSETP.GT.AND P2, PT, R17, RZ, PT ;  /* 0x000000ff1100720b */ /* 0x000fe40003f44000 */
[----:B------:R-:W-:-:S02]  /*0d00*/  FSETP.GT.AND P1, PT, R18, RZ, PT ;  /* 0x000000ff1200720b */ /* 0x000fc40003f24000 */
[----:B------:R-:W-:Y:S01]  /*0d10*/  FSETP.GT.AND P0, PT, R19, RZ, PT ;  /* 0x000000ff1300720b */ /* 0x000fe20003f04000 */
[----:B0-----:R-:W-:-:S04]  /*0d20*/  IMAD.WIDE R6, R0, 0x4, R6 ;  /* 0x0000000400067825 */ /* 0x001fc800078e0206 */
[----:B-1----:R-:W-:-:S04]  /*0d30*/  IMAD.WIDE R4, R0, 0x4, R4 ;  /* 0x0000000400047825 */ /* 0x002fc800078e0204 */
[----:B----4-:R-:W-:Y:S01]  /*0d40*/  @!P3 FMUL R16, R24, R16 ;  /* 0x000000101810b220 */ /* 0x010fe20000400000 */
[----:B------:R-:W-:Y:S01]  /*0d50*/  @!P2 FMUL R17, R25, R17 ;  /* 0x000000111911a220 */ /* 0x000fe20000400000 */
[----:B------:R-:W-:Y:S02]  /*0d60*/  @!P1 FMUL R18, R26, R18 ;  /* 0x000000121a129220 */ /* 0x000fe40000400000 */
[----:B------:R-:W-:Y:S01]  /*0d70*/  @!P0 FMUL R19, R27, R19 ;  /* 0x000000131b138220 */ /* 0x000fe20000400000 */
[----:B------:R-:W-:Y:S04]  /*0d80*/  STG.E.128 desc[UR4][R4.64], R12 ;  /* 0x0000000c04007986 */ /* 0x000fe8000c101d04 */
[----:B------:R-:W-:Y:S01]  /*0d90*/  STG.E.128 desc[UR4][R6.64], R16 ;  /* 0x0000001006007986 */ /* 0x000fe2000c101d04 */
[----:B------:R-:W-:Y:S05]  /*0da0*/  EXIT ;  /* 0x000000000000794d */ /* 0x000fea0003800000 */
.L_x_0:
[----:B------:R-:W-:-:S00]  /*0db0*/  BRA `(.L_x_0) ;  /* 0xfffffffc00fc7947 */ /* 0x000fc0000383ffff */
[----:B------:R-:W-:-:S00]  /*0dc0*/  NOP ;  /* 0x0000000000007918 */ /* 0x000fc00000000000 */
        /* <DEDUP_REMOVED lines=11> */
.L_x_1:


//--------------------- .nv.global.init           --------------------------
	.section	.nv.global.init,"aw",@progbits
.nv.global.init:
	.type		_$_str,@object
	.size		_$_str,(_$_str_$_2 - _$_str)
_$_str:
        /*0000*/ 	.byte	0x5f, 0x5f, 0x43, 0x55, 0x44, 0x41, 0x5f, 0x46, 0x54, 0x5a, 0x00
	.type		_$_str_$_2,@object
	.size		_$_str_$_2,(.L_1 - _$_str_$_2)
_$_str_$_2:
        /*000b*/ 	.byte	0x5f, 0x5f, 0x43, 0x55, 0x44, 0x41, 0x5f, 0x50, 0x52, 0x45, 0x43, 0x5f, 0x53, 0x51, 0x52, 0x54
        /*001b*/ 	.byte	0x00
.L_1:


//--------------------- .nv.constant0.triton_poi_fused__native_batch_norm_legit_no_training__prelu_kernel_cat_31 --------------------------
	.section	.nv.constant0.triton_poi_fused__native_batch_norm_legit_no_training__prelu_kernel_cat_31,"a",@progbits
	.sectionflags	@""
	.align	4
.nv.constant0.triton_poi_fused__native_batch_norm_legit_no_training__prelu_kernel_cat_31:
	.zero		628
